	.headerflags	@"EF_CUDA_TEXMODE_UNIFIED EF_CUDA_64BIT_ADDRESS EF_CUDA_SM80 EF_CUDA_VIRTUAL_SM(EF_CUDA_SM80)"
	.elftype	@"ET_EXEC"


//--------------------- .nv.info                  --------------------------
	.section	.nv.info,"",@"SHT_CUDA_INFO"
	.align	4


	//----- nvinfo : EIATTR_REGCOUNT
	.align		4
        /*0000*/ 	.byte	0x04, 0x2f
        /*0002*/ 	.short	(.L_1 - .L_0)
	.align		4
.L_0:
        /*0004*/ 	.word	index@(candidate2)
        /*0008*/ 	.word	0x00000046


	//----- nvinfo : EIATTR_MAX_STACK_SIZE
	.align		4
.L_1:
        /*000c*/ 	.byte	0x04, 0x23
        /*000e*/ 	.short	(.L_3 - .L_2)
	.align		4
.L_2:
        /*0010*/ 	.word	index@(candidate2)
        /*0014*/ 	.word	0x00000000


	//----- nvinfo : EIATTR_MIN_STACK_SIZE
	.align		4
.L_3:
        /*0018*/ 	.byte	0x04, 0x12
        /*001a*/ 	.short	(.L_5 - .L_4)
	.align		4
.L_4:
        /*001c*/ 	.word	index@(candidate2)
        /*0020*/ 	.word	0x00000000


	//----- nvinfo : EIATTR_FRAME_SIZE
	.align		4
.L_5:
        /*0024*/ 	.byte	0x04, 0x11
        /*0026*/ 	.short	(.L_7 - .L_6)
	.align		4
.L_6:
        /*0028*/ 	.word	index@(candidate2)
        /*002c*/ 	.word	0x00000000
.L_7:


//--------------------- .nv.info.candidate2       --------------------------
	.section	.nv.info.candidate2,"",@"SHT_CUDA_INFO"
	.align	4


	//----- nvinfo : EIATTR_CUDA_API_VERSION
	.align		4
        /*0000*/ 	.byte	0x04, 0x37
        /*0002*/ 	.short	(.L_9 - .L_8)
.L_8:
        /*0004*/ 	.word	0x00000075


	//----- nvinfo : EIATTR_SW2861232_WAR
	.align		4
.L_9:
        /*0008*/ 	.byte	0x01, 0x35
	.zero		2


	//----- nvinfo : EIATTR_PARAM_CBANK
	.align		4
        /*000c*/ 	.byte	0x04, 0x0a
        /*000e*/ 	.short	(.L_11 - .L_10)
	.align		4
.L_10:
        /*0010*/ 	.word	index@(.nv.constant0.candidate2)
        /*0014*/ 	.short	0x0160
        /*0016*/ 	.short	0x0020


	//----- nvinfo : EIATTR_CBANK_PARAM_SIZE
	.align		4
.L_11:
        /*0018*/ 	.byte	0x03, 0x19
        /*001a*/ 	.short	0x0020


	//----- nvinfo : EIATTR_KPARAM_INFO
	.align		4
        /*001c*/ 	.byte	0x04, 0x17
        /*001e*/ 	.short	(.L_13 - .L_12)
.L_12:
        /*0020*/ 	.word	0x00000000
        /*0024*/ 	.short	0x0003
        /*0026*/ 	.short	0x0018
        /*0028*/ 	.byte	0x00, 0xf0, 0x21, 0x00


	//----- nvinfo : EIATTR_KPARAM_INFO
	.align		4
.L_13:
        /*002c*/ 	.byte	0x04, 0x17
        /*002e*/ 	.short	(.L_15 - .L_14)
.L_14:
        /*0030*/ 	.word	0x00000000
        /*0034*/ 	.short	0x0002
        /*0036*/ 	.short	0x0010
        /*0038*/ 	.byte	0x00, 0xf0, 0x21, 0x00


	//----- nvinfo : EIATTR_KPARAM_INFO
	.align		4
.L_15:
        /*003c*/ 	.byte	0x04, 0x17
        /*003e*/ 	.short	(.L_17 - .L_16)
.L_16:
        /*0040*/ 	.word	0x00000000
        /*0044*/ 	.short	0x0001
        /*0046*/ 	.short	0x0008
        /*0048*/ 	.byte	0x00, 0xf0, 0x21, 0x00


	//----- nvinfo : EIATTR_KPARAM_INFO
	.align		4
.L_17:
        /*004c*/ 	.byte	0x04, 0x17
        /*004e*/ 	.short	(.L_19 - .L_18)
.L_18:
        /*0050*/ 	.word	0x00000000
        /*0054*/ 	.short	0x0000
        /*0056*/ 	.short	0x0000
        /*0058*/ 	.byte	0x00, 0xf0, 0x21, 0x00


	//----- nvinfo : EIATTR_MAXREG_COUNT
	.align		4
.L_19:
        /*005c*/ 	.byte	0x03, 0x1b
        /*005e*/ 	.short	0x0080


	//----- nvinfo : EIATTR_EXIT_INSTR_OFFSETS
	.align		4
        /*0060*/ 	.byte	0x04, 0x1c
        /*0062*/ 	.short	(.L_21 - .L_20)


	//   ....[0]....
.L_20:
        /*0064*/ 	.word	0x00001900


	//----- nvinfo : EIATTR_MAX_THREADS
	.align		4
.L_21:
        /*0068*/ 	.byte	0x04, 0x05
        /*006a*/ 	.short	(.L_23 - .L_22)
.L_22:
        /*006c*/ 	.word	0x000001c0
        /*0070*/ 	.word	0x00000001
        /*0074*/ 	.word	0x00000001


	//----- nvinfo : EIATTR_CRS_STACK_SIZE
	.align		4
.L_23:
        /*0078*/ 	.byte	0x04, 0x1e
        /*007a*/ 	.short	(.L_25 - .L_24)
.L_24:
        /*007c*/ 	.word	0x00000000
.L_25:


//--------------------- .nv.rel.action            --------------------------
	.section	.nv.rel.action,"",@"SHT_CUDA_RELOCINFO"
	.align	8
	.sectionentsize	8
        /*0000*/ 	.byte	0x4b, 0x00, 0x00, 0x00, 0x00, 0x00, 0x00, 0x00, 0x00, 0x02, 0x02, 0x08, 0x10, 0x0a, 0x2f, 0x22
        /* <DEDUP_REMOVED lines=13> */


//--------------------- .nv.constant0.candidate2  --------------------------
	.section	.nv.constant0.candidate2,"a",@progbits
	.align	4
.nv.constant0.candidate2:
	.zero		384


//--------------------- .text.candidate2          --------------------------
	.section	.text.candidate2,"ax",@progbits
	.sectionflags	@"SHF_BARRIERS=1"
	.sectioninfo	@"SHI_REGISTERS=70"
	.align	128
        .global         candidate2
        .type           candidate2,@function
        .size           candidate2,(.L_x_7 - candidate2)
        .other          candidate2,@"STO_CUDA_ENTRY STV_DEFAULT"
candidate2:
.text.candidate2:
[----:B------:R-:W-:-:S02]  /*0000*/  MOV R1, c[0x0][0x28] ;  /* 0x00000a0000017a02 */ /* 0x000fc40000000f00 */
[----:B------:R-:W0:Y:S01]  /*0010*/  S2R R8, SR_TID.X ;  /* 0x0000000000087919 */ /* 0x000e220000002100 */
[----:B------:R-:W-:Y:S01]  /*0020*/  HFMA2.MMA R6, -RZ, RZ, 0, 0 ;  /* 0x00000000ff067435 */ /* 0x000fe200000001ff */
[----:B------:R-:W-:Y:S01]  /*0030*/  MOV R10, RZ ;  /* 0x000000ff000a7202 */ /* 0x000fe20000000f00 */
[----:B------:R-:W-:Y:S01]  /*0040*/  HFMA2.MMA R4, -RZ, RZ, 0, 0 ;  /* 0x00000000ff047435 */ /* 0x000fe200000001ff */
[----:B------:R-:W1:Y:S01]  /*0050*/  S2R R9, SR_CTAID.X ;  /* 0x0000000000097919 */ /* 0x000e620000002500 */
[----:B------:R-:W-:Y:S01]  /*0060*/  HFMA2.MMA R2, -RZ, RZ, 0, 0 ;  /* 0x00000000ff027435 */ /* 0x000fe200000001ff */
[----:B------:R-:W-:Y:S01]  /*0070*/  MOV R24, RZ ;  /* 0x000000ff00187202 */ /* 0x000fe20000000f00 */
[----:B------:R-:W-:Y:S01]  /*0080*/  HFMA2.MMA R12, -RZ, RZ, 0, 0 ;  /* 0x00000000ff0c7435 */ /* 0x000fe200000001ff */
[----:B------:R-:W-:Y:S01]  /*0090*/  CS2R R26, SRZ ;  /* 0x00000000001a7805 */ /* 0x000fe2000001ff00 */
[----:B------:R-:W-:Y:S01]  /*00a0*/  HFMA2.MMA R43, -RZ, RZ, 0, 0 ;  /* 0x00000000ff2b7435 */ /* 0x000fe200000001ff */
[----:B------:R-:W-:Y:S01]  /*00b0*/  CS2R R62, SRZ ;  /* 0x00000000003e7805 */ /* 0x000fe2000001ff00 */
[----:B------:R-:W-:Y:S01]  /*00c0*/  HFMA2.MMA R32, -RZ, RZ, 0, 0 ;  /* 0x00000000ff207435 */ /* 0x000fe200000001ff */
[----:B------:R-:W-:Y:S01]  /*00d0*/  CS2R R46, SRZ ;  /* 0x00000000002e7805 */ /* 0x000fe2000001ff00 */
[----:B------:R-:W-:Y:S01]  /*00e0*/  CS2R R56, SRZ ;  /* 0x0000000000387805 */ /* 0x000fe2000001ff00 */
[----:B------:R-:W-:Y:S01]  /*00f0*/  CS2R R60, SRZ ;  /* 0x00000000003c7805 */ /* 0x000fe2000001ff00 */
[----:B------:R-:W-:Y:S01]  /*0100*/  CS2R R28, SRZ ;  /* 0x00000000001c7805 */ /* 0x000fe2000001ff00 */
[----:B------:R-:W-:Y:S01]  /*0110*/  MOV R50, RZ ;  /* 0x000000ff00327202 */ /* 0x000fe20000000f00 */
[----:B------:R-:W-:Y:S01]  /*0120*/  CS2R R58, SRZ ;  /* 0x00000000003a7805 */ /* 0x000fe2000001ff00 */
[----:B------:R-:W-:Y:S01]  /*0130*/  CS2R R48, SRZ ;  /* 0x0000000000307805 */ /* 0x000fe2000001ff00 */
[----:B------:R-:W-:Y:S01]  /*0140*/  CS2R R44, SRZ ;  /* 0x00000000002c7805 */ /* 0x000fe2000001ff00 */
[----:B------:R-:W-:Y:S01]  /*0150*/  MOV R55, RZ ;  /* 0x000000ff00377202 */ /* 0x000fe20000000f00 */
[----:B------:R-:W-:Y:S01]  /*0160*/  ULDC.64 UR4, c[0x0][0x118] ;  /* 0x0000460000047ab9 */ /* 0x000fe20000000a00 */
[----:B0-----:R-:W-:-:S02]  /*0170*/  MOV R7, R8 ;  /* 0x0000000800077202 */ /* 0x001fc40000000f00 */
[C---:B------:R-:W-:Y:S02]  /*0180*/  IADD3 R5, R8.reuse, 0x1c0, RZ ;  /* 0x000001c008057810 */ /* 0x040fe40007ffe0ff */
[C---:B------:R-:W-:Y:S01]  /*0190*/  IADD3 R11, R8.reuse, 0x700, RZ ;  /* 0x00000700080b7810 */ /* 0x040fe20007ffe0ff */
[C---:B------:R-:W-:Y:S01]  /*01a0*/  IMAD.HI R19, R8.reuse, -0x6db6db6d, R6 ;  /* 0x9249249308137827 */ /* 0x040fe200078e0206 */
[C---:B------:R-:W-:Y:S02]  /*01b0*/  IADD3 R7, R8.reuse, 0x540, RZ ;  /* 0x0000054008077810 */ /* 0x040fe40007ffe0ff */
[----:B------:R-:W-:Y:S01]  /*01c0*/  MOV R3, R8 ;  /* 0x0000000800037202 */ /* 0x000fe20000000f00 */
[----:B------:R-:W-:Y:S01]  /*01d0*/  IMAD.HI R14, R5, -0x6e5d4c3b, R4 ;  /* 0x91a2b3c5050e7827 */ /* 0x000fe200078e0204 */
[C---:B------:R-:W-:Y:S02]  /*01e0*/  IADD3 R5, R8.reuse, 0xdf, RZ ;  /* 0x000000df08057810 */ /* 0x040fe40007ffe0ff */
[C---:B------:R-:W-:Y:S01]  /*01f0*/  IADD3 R13, R8.reuse, 0xd9, RZ ;  /* 0x000000d9080d7810 */ /* 0x040fe20007ffe0ff */
[----:B------:R-:W-:Y:S01]  /*0200*/  IMAD.HI R18, R7, -0x6e5d4c3b, R6 ;  /* 0x91a2b3c507127827 */ /* 0x000fe200078e0206 */
[----:B------:R-:W-:-:S03]  /*0210*/  IADD3 R7, R8, 0xdd, RZ ;  /* 0x000000dd08077810 */ /* 0x000fc60007ffe0ff */
[----:B------:R-:W-:Y:S01]  /*0220*/  IMAD.HI R20, R11, -0x6e5d4c3b, R10 ;  /* 0x91a2b3c50b147827 */ /* 0x000fe200078e020a */
[----:B------:R-:W-:-:S03]  /*0230*/  SHF.R.U32.HI R21, RZ, 0x1f, R18 ;  /* 0x0000001fff157819 */ /* 0x000fc60000011612 */
[C---:B------:R-:W-:Y:S01]  /*0240*/  IMAD.HI R0, R8.reuse, -0x6e5d4c3b, R2 ;  /* 0x91a2b3c508007827 */ /* 0x040fe200078e0202 */
[C---:B------:R-:W-:Y:S02]  /*0250*/  IADD3 R3, R8.reuse, 0x380, RZ ;  /* 0x0000038008037810 */ /* 0x040fe40007ffe0ff */
[----:B------:R-:W-:Y:S01]  /*0260*/  SHF.R.U32.HI R23, RZ, 0x1f, R20 ;  /* 0x0000001fff177819 */ /* 0x000fe20000011614 */
[----:B------:R-:W-:Y:S01]  /*0270*/  IMAD.HI R10, R8, 0x38e38e39, RZ ;  /* 0x38e38e39080a7827 */ /* 0x000fe200078e02ff */
[----:B------:R-:W-:Y:S01]  /*0280*/  LEA.HI.SX32 R21, R18, R21, 0x19 ;  /* 0x0000001512157211 */ /* 0x000fe200078fcaff */
[----:B------:R-:W-:Y:S01]  /*0290*/  HFMA2.MMA R18, -RZ, RZ, 0, 0 ;  /* 0x00000000ff127435 */ /* 0x000fe200000001ff */
[----:B------:R-:W-:Y:S01]  /*02a0*/  LEA.HI.SX32 R23, R20, R23, 0x19 ;  /* 0x0000001714177211 */ /* 0x000fe200078fcaff */
[----:B------:R-:W-:Y:S01]  /*02b0*/  IMAD.HI R4, R5, -0x6e5d4c3b, R4 ;  /* 0x91a2b3c505047827 */ /* 0x000fe200078e0204 */
[----:B------:R-:W-:-:S03]  /*02c0*/  SHF.R.S32.HI R11, RZ, 0x1, R10 ;  /* 0x00000001ff0b7819 */ /* 0x000fc6000001140a */
[----:B------:R-:W-:Y:S01]  /*02d0*/  IMAD.HI R6, R7, -0x6e5d4c3b, R6 ;  /* 0x91a2b3c507067827 */ /* 0x000fe200078e0206 */
[----:B------:R-:W-:Y:S02]  /*02e0*/  LEA.HI R25, R10, R11, RZ, 0x1 ;  /* 0x0000000b0a197211 */ /* 0x000fe400078f08ff */
[----:B------:R-:W-:Y:S01]  /*02f0*/  SHF.R.U32.HI R11, RZ, 0x1f, R0 ;  /* 0x0000001fff0b7819 */ /* 0x000fe20000011600 */
[----:B------:R-:W-:Y:S01]  /*0300*/  IMAD.HI R16, R3, -0x6e5d4c3b, R2 ;  /* 0x91a2b3c503107827 */ /* 0x000fe200078e0202 */
[----:B------:R-:W-:Y:S02]  /*0310*/  IADD3 R3, R8, 0xdb, RZ ;  /* 0x000000db08037810 */ /* 0x000fe40007ffe0ff */
[----:B------:R-:W-:Y:S01]  /*0320*/  SHF.R.U32.HI R15, RZ, 0x1f, R4 ;  /* 0x0000001fff0f7819 */ /* 0x000fe20000011604 */
[----:B------:R-:W-:Y:S01]  /*0330*/  IMAD.HI R12, R13, -0x6e5d4c3b, R12 ;  /* 0x91a2b3c50d0c7827 */ /* 0x000fe200078e020c */
[----:B------:R-:W-:Y:S02]  /*0340*/  SHF.R.U32.HI R17, RZ, 0x1f, R6 ;  /* 0x0000001fff117819 */ /* 0x000fe40000011606 */
[----:B------:R-:W-:Y:S01]  /*0350*/  SHF.R.U32.HI R10, RZ, 0x1f, R19 ;  /* 0x0000001fff0a7819 */ /* 0x000fe20000011613 */
[----:B------:R-:W-:Y:S01]  /*0360*/  IMAD.HI R2, R3, -0x6e5d4c3b, R2 ;  /* 0x91a2b3c503027827 */ /* 0x000fe200078e0202 */
[----:B------:R-:W-:-:S02]  /*0370*/  LEA.HI.SX32 R0, R0, R11, 0x19 ;  /* 0x0000000b00007211 */ /* 0x000fc400078fcaff */
[----:B------:R-:W-:Y:S02]  /*0380*/  LEA.HI.SX32 R15, R4, R15, 0x19 ;  /* 0x0000000f040f7211 */ /* 0x000fe400078fcaff */
[----:B------:R-:W-:Y:S02]  /*0390*/  LEA.HI.SX32 R6, R6, R17, 0x19 ;  /* 0x0000001106067211 */ /* 0x000fe400078fcaff */
[----:B------:R-:W-:Y:S01]  /*03a0*/  MOV R4, 0x700 ;  /* 0x0000070000047802 */ /* 0x000fe20000000f00 */
[----:B------:R-:W-:Y:S01]  /*03b0*/  IMAD R15, R15, -0xe1, R5 ;  /* 0xffffff1f0f0f7824 */ /* 0x000fe200078e0205 */
[----:B------:R-:W-:Y:S01]  /*03c0*/  SHF.R.U32.HI R11, RZ, 0x1f, R14 ;  /* 0x0000001fff0b7819 */ /* 0x000fe2000001160e */
[----:B------:R-:W-:Y:S01]  /*03d0*/  IMAD R6, R6, -0xe1, R7 ;  /* 0xffffff1f06067824 */ /* 0x000fe200078e0207 */
[----:B------:R-:W-:Y:S02]  /*03e0*/  SHF.R.U32.HI R17, RZ, 0x1f, R16 ;  /* 0x0000001fff117819 */ /* 0x000fe40000011610 */
[----:B------:R-:W-:-:S02]  /*03f0*/  LEA.HI.SX32 R10, R19, R10, 0x1a ;  /* 0x0000000a130a7211 */ /* 0x000fc400078fd2ff */
[----:B------:R-:W-:Y:S02]  /*0400*/  SHF.R.U32.HI R19, RZ, 0x1f, R2 ;  /* 0x0000001fff137819 */ /* 0x000fe40000011602 */
[----:B------:R-:W-:Y:S01]  /*0410*/  LEA.HI.SX32 R14, R14, R11, 0x19 ;  /* 0x0000000b0e0e7211 */ /* 0x000fe200078fcaff */
[----:B------:R-:W-:Y:S01]  /*0420*/  IMAD R30, R10, -0x70, R8 ;  /* 0xffffff900a1e7824 */ /* 0x000fe200078e0208 */
[----:B------:R-:W-:Y:S01]  /*0430*/  LEA.HI.SX32 R16, R16, R17, 0x19 ;  /* 0x0000001110107211 */ /* 0x000fe200078fcaff */
[----:B-1----:R-:W-:Y:S01]  /*0440*/  IMAD R17, R9, R4, -0xe1 ;  /* 0xffffff1f09117424 */ /* 0x002fe200078e0204 */
[----:B------:R-:W-:Y:S01]  /*0450*/  SHF.R.U32.HI R11, RZ, 0x1f, R12 ;  /* 0x0000001fff0b7819 */ /* 0x000fe2000001160c */
[C-C-:B------:R-:W-:Y:S01]  /*0460*/  IMAD R4, R25.reuse, -0x9, R8.reuse ;  /* 0xfffffff719047824 */ /* 0x140fe200078e0208 */
[----:B------:R-:W-:Y:S01]  /*0470*/  LEA.HI.SX32 R19, R2, R19, 0x19 ;  /* 0x0000001302137211 */ /* 0x000fe200078fcaff */
[----:B------:R-:W-:Y:S01]  /*0480*/  IMAD R2, R0, -0xe1, R8 ;  /* 0xffffff1f00027824 */ /* 0x000fe200078e0208 */
[----:B------:R-:W-:Y:S01]  /*0490*/  LEA.HI.SX32 R12, R12, R11, 0x19 ;  /* 0x0000000b0c0c7211 */ /* 0x000fe200078fcaff */
[----:B------:R-:W-:Y:S01]  /*04a0*/  IMAD R11, R25, 0x1b, R4 ;  /* 0x0000001b190b7824 */ /* 0x000fe200078e0204 */
[----:B------:R-:W-:Y:S01]  /*04b0*/  ISETP.GE.AND P1, PT, R15, 0x1, PT ;  /* 0x000000010f00780c */ /* 0x000fe20003f26270 */
[----:B------:R-:W-:Y:S01]  /*04c0*/  IMAD R4, R19, -0xe1, R3 ;  /* 0xffffff1f13047824 */ /* 0x000fe200078e0203 */
[-C--:B------:R-:W-:Y:S01]  /*04d0*/  IADD3 R5, R2, R17.reuse, RZ ;  /* 0x0000001102057210 */ /* 0x080fe20007ffe0ff */
[----:B------:R-:W-:Y:S01]  /*04e0*/  IMAD R12, R12, -0xe1, R13 ;  /* 0xffffff1f0c0c7824 */ /* 0x000fe200078e020d */
[----:B------:R-:W-:-:S02]  /*04f0*/  IADD3 R15, R15, R17, RZ ;  /* 0x000000110f0f7210 */ /* 0x000fc40007ffe0ff */
[C---:B------:R-:W-:Y:S01]  /*0500*/  IADD3 R3, R17.reuse, R6, RZ ;  /* 0x0000000611037210 */ /* 0x040fe20007ffe0ff */
[----:B------:R-:W-:Y:S01]  /*0510*/  IMAD R13, R0, 0xe0, R5 ;  /* 0x000000e0000d7824 */ /* 0x000fe200078e0205 */
[----:B------:R-:W-:Y:S01]  /*0520*/  ISETP.GE.AND P3, PT, R4, 0x1, PT ;  /* 0x000000010400780c */ /* 0x000fe20003f66270 */
[----:B------:R-:W-:Y:S01]  /*0530*/  IMAD R14, R14, 0xe0, R15 ;  /* 0x000000e00e0e7824 */ /* 0x000fe200078e020f */
[----:B------:R-:W-:Y:S01]  /*0540*/  IADD3 R4, R17, R4, RZ ;  /* 0x0000000411047210 */ /* 0x000fe20007ffe0ff */
[----:B------:R-:W-:Y:S01]  /*0550*/  IMAD R15, R16, 0xe0, R3 ;  /* 0x000000e0100f7824 */ /* 0x000fe200078e0203 */
[----:B------:R-:W-:Y:S02]  /*0560*/  ISETP.GE.AND P0, PT, R2, 0x1, PT ;  /* 0x000000010200780c */ /* 0x000fe40003f06270 */
[----:B------:R-:W-:Y:S01]  /*0570*/  LEA R0, R9, R0, 0x3 ;  /* 0x0000000009007211 */ /* 0x000fe200078e18ff */
[----:B------:R-:W-:Y:S01]  /*0580*/  IMAD R16, R21, 0xe0, R4 ;  /* 0x000000e015107824 */ /* 0x000fe200078e0204 */
[----:B------:R-:W-:Y:S01]  /*0590*/  IADD3 R2, R17, R12, RZ ;  /* 0x0000000c11027210 */ /* 0x000fe20007ffe0ff */
[----:B------:R-:W-:Y:S01]  /*05a0*/  HFMA2.MMA R21, -RZ, RZ, 0, 0 ;  /* 0x00000000ff157435 */ /* 0x000fe200000001ff */
[----:B------:R-:W-:Y:S01]  /*05b0*/  ISETP.LT.OR P0, PT, R0, 0x1, !P0 ;  /* 0x000000010000780c */ /* 0x000fe20004701670 */
[----:B------:R-:W-:Y:S01]  /*05c0*/  HFMA2.MMA R0, -RZ, RZ, 0, 0 ;  /* 0x00000000ff007435 */ /* 0x000fe200000001ff */
[----:B------:R-:W-:Y:S01]  /*05d0*/  ISETP.GE.AND P2, PT, R6, 0x1, PT ;  /* 0x000000010600780c */ /* 0x000fe20003f46270 */
[----:B------:R-:W-:Y:S01]  /*05e0*/  IMAD R17, R23, 0xe0, R2 ;  /* 0x000000e017117824 */ /* 0x000fe200078e0202 */
[----:B------:R-:W-:Y:S01]  /*05f0*/  MOV R23, RZ ;  /* 0x000000ff00177202 */ /* 0x000fe20000000f00 */
[----:B------:R-:W-:Y:S01]  /*0600*/  CS2R R2, SRZ ;  /* 0x0000000000027805 */ /* 0x000fe2000001ff00 */
[----:B------:R-:W-:Y:S01]  /*0610*/  CS2R R4, SRZ ;  /* 0x0000000000047805 */ /* 0x000fe2000001ff00 */
[----:B------:R-:W-:-:S06]  /*0620*/  CS2R R6, SRZ ;  /* 0x0000000000067805 */ /* 0x000fcc000001ff00 */
.L_x_5:
[----:B------:R-:W-:Y:S01]  /*0630*/  @!P0 MOV R41, 0x4 ;  /* 0x0000000400298802 */ /* 0x000fe20000000f00 */
[C---:B------:R-:W-:Y:S01]  /*0640*/  @!P0 IMAD R40, R18.reuse, 0xc400, R13 ;  /* 0x0000c40012288824 */ /* 0x040fe200078e020d */
[----:B------:R-:W-:Y:S01]  /*0650*/  @P1 MOV R39, 0x4 ;  /* 0x0000000400271802 */ /* 0x000fe20000000f00 */
[C---:B------:R-:W-:Y:S01]  /*0660*/  @P1 IMAD R38, R18.reuse, 0xc400, R14 ;  /* 0x0000c40012261824 */ /* 0x040fe200078e020e */
[----:B------:R-:W-:Y:S01]  /*0670*/  @P2 MOV R37, 0x4 ;  /* 0x0000000400252802 */ /* 0x000fe20000000f00 */
[C---:B------:R-:W-:Y:S01]  /*0680*/  @P2 IMAD R36, R18.reuse, 0xc400, R15 ;  /* 0x0000c40012242824 */ /* 0x040fe200078e020f */
[----:B------:R-:W-:Y:S01]  /*0690*/  @P3 MOV R35, 0x4 ;  /* 0x0000000400233802 */ /* 0x000fe20000000f00 */
[----:B------:R-:W-:Y:S01]  /*06a0*/  @P3 IMAD R34, R18, 0xc400, R16 ;  /* 0x0000c40012223824 */ /* 0x000fe200078e0210 */
[----:B------:R-:W-:Y:S01]  /*06b0*/  MOV R19, RZ ;  /* 0x000000ff00137202 */ /* 0x000fe20000000f00 */
[----:B------:R-:W-:Y:S01]  /*06c0*/  @!P0 IMAD.WIDE R40, R40, R41, c[0x0][0x160] ;  /* 0x0000580028288625 */ /* 0x000fe200078e0229 */
[----:B------:R-:W-:Y:S01]  /*06d0*/  MOV R25, RZ ;  /* 0x000000ff00197202 */ /* 0x000fe20000000f00 */
[----:B------:R-:W-:Y:S06]  /*06e0*/  BAR.SYNC 0x0 ;  /* 0x0000000000007b1d */ /* 0x000fec0000000000 */
[----:B------:R-:W-:Y:S01]  /*06f0*/  MOV R31, RZ ;  /* 0x000000ff001f7202 */ /* 0x000fe20000000f00 */
[----:B------:R-:W-:Y:S01]  /*0700*/  @P1 IMAD.WIDE R38, R38, R39, c[0x0][0x160] ;  /* 0x0000580026261625 */ /* 0x000fe200078e0227 */
[----:B------:R-:W-:Y:S01]  /*0710*/  MOV R33, RZ ;  /* 0x000000ff00217202 */ /* 0x000fe20000000f00 */
[----:B------:R-:W2:Y:S02]  /*0720*/  @!P0 LDG.E.CONSTANT R19, [R40.64] ;  /* 0x0000000428138981 */ /* 0x000ea4000c1e9900 */
[----:B------:R-:W-:-:S02]  /*0730*/  @P2 IMAD.WIDE R36, R36, R37, c[0x0][0x160] ;  /* 0x0000580024242625 */ /* 0x000fc400078e0225 */
[----:B------:R-:W3:Y:S02]  /*0740*/  @P1 LDG.E.CONSTANT R25, [R38.64] ;  /* 0x0000000426191981 */ /* 0x000ee4000c1e9900 */
[----:B------:R-:W-:Y:S02]  /*0750*/  @P3 IMAD.WIDE R34, R34, R35, c[0x0][0x160] ;  /* 0x0000580022223625 */ /* 0x000fe400078e0223 */
[----:B------:R-:W4:Y:S04]  /*0760*/  @P2 LDG.E.CONSTANT R31, [R36.64] ;  /* 0x00000004241f2981 */ /* 0x000f28000c1e9900 */
[----:B------:R-:W5:Y:S01]  /*0770*/  @P3 LDG.E.CONSTANT R33, [R34.64] ;  /* 0x0000000422213981 */ /* 0x000f62000c1e9900 */
[----:B------:R-:W-:Y:S01]  /*0780*/  ISETP.GT.AND P4, PT, R8, 0xe8, PT ;  /* 0x000000e80800780c */ /* 0x000fe20003f84270 */
[----:B------:R-:W-:Y:S02]  /*0790*/  BSSY B0, `(.L_x_0) ;  /* 0x0000010000007945 */ /* 0x000fe40003800000 */
[----:B--2---:R0:W-:Y:S04]  /*07a0*/  STS [R8.X4], R19 ;  /* 0x0000001308007388 */ /* 0x0041e80000004800 */
[----:B---3--:R0:W-:Y:S04]  /*07b0*/  STS [R8.X4+0x700], R25 ;  /* 0x0007001908007388 */ /* 0x0081e80000004800 */
[----:B----4-:R0:W-:Y:S04]  /*07c0*/  STS [R8.X4+0xe00], R31 ;  /* 0x000e001f08007388 */ /* 0x0101e80000004800 */
[----:B-----5:R0:W-:Y:S01]  /*07d0*/  STS [R8.X4+0x1500], R33 ;  /* 0x0015002108007388 */ /* 0x0201e20000004800 */
[----:B------:R-:W-:Y:S05]  /*07e0*/  @P4 BRA `(.L_x_1) ;  /* 0x000000a000004947 */ /* 0x000fea0003800000 */
[----:B------:R-:W-:Y:S01]  /*07f0*/  ISETP.GE.AND P4, PT, R12, 0x1, PT ;  /* 0x000000010c00780c */ /* 0x000fe20003f86270 */
[----:B------:R-:W-:Y:S01]  /*0800*/  BSSY B1, `(.L_x_2) ;  /* 0x0000007000017945 */ /* 0x000fe20003800000 */
[----:B------:R-:W-:-:S11]  /*0810*/  HFMA2.MMA R35, -RZ, RZ, 0, 0 ;  /* 0x00000000ff237435 */ /* 0x000fd600000001ff */
[----:B------:R-:W-:Y:S05]  /*0820*/  @!P4 BRA `(.L_x_3) ;  /* 0x000000400000c947 */ /* 0x000fea0003800000 */
[----:B------:R-:W-:Y:S01]  /*0830*/  MOV R35, 0x4 ;  /* 0x0000000400237802 */ /* 0x000fe20000000f00 */
[----:B------:R-:W-:-:S04]  /*0840*/  IMAD R34, R18, 0xc400, R17 ;  /* 0x0000c40012227824 */ /* 0x000fc800078e0211 */
[----:B------:R-:W-:-:S06]  /*0850*/  IMAD.WIDE R34, R34, R35, c[0x0][0x160] ;  /* 0x0000580022227625 */ /* 0x000fcc00078e0223 */
[----:B------:R1:W5:Y:S02]  /*0860*/  LDG.E.CONSTANT R35, [R34.64] ;  /* 0x0000000422237981 */ /* 0x000364000c1e9900 */
.L_x_3:
[----:B------:R-:W-:Y:S05]  /*0870*/  BSYNC B1 ;  /* 0x0000000000017941 */ /* 0x000fea0003800000 */
.L_x_2:
[----:B-----5:R2:W-:Y:S02]  /*0880*/  STS [R8.X4+0x1c00], R35 ;  /* 0x001c002308007388 */ /* 0x0205e40000004800 */
.L_x_1:
[----:B------:R-:W-:Y:S05]  /*0890*/  BSYNC B0 ;  /* 0x0000000000007941 */ /* 0x000fea0003800000 */
.L_x_0:
[----:B------:R-:W-:-:S13]  /*08a0*/  ISETP.GT.AND P4, PT, R8, 0x11f, PT ;  /* 0x0000011f0800780c */ /* 0x000fda0003f84270 */
[----:B--2---:R-:W-:Y:S01]  /*08b0*/  @!P4 MOV R35, 0x4 ;  /* 0x000000040023c802 */ /* 0x004fe20000000f00 */
[----:B-1----:R-:W-:-:S04]  /*08c0*/  @!P4 IMAD R34, R18, 0x9, R11 ;  /* 0x000000091222c824 */ /* 0x002fc800078e020b */
[----:B------:R-:W-:-:S06]  /*08d0*/  @!P4 IMAD.WIDE R34, R34, R35, c[0x0][0x168] ;  /* 0x00005a002222c625 */ /* 0x000fcc00078e0223 */
[----:B------:R-:W2:Y:S01]  /*08e0*/  @!P4 LDG.E.CONSTANT R35, [R34.64] ;  /* 0x000000042223c981 */ /* 0x000ea2000c1e9900 */
[----:B0-----:R-:W-:Y:S01]  /*08f0*/  HFMA2.MMA R31, -RZ, RZ, 0, 4.291534423828125e-06 ;  /* 0x00000048ff1f7435 */ /* 0x001fe200000001ff */
[----:B------:R-:W-:Y:S02]  /*0900*/  LEA R19, R30, 0xe10, 0x3 ;  /* 0x00000e101e137811 */ /* 0x000fe400078e18ff */
[----:B------:R-:W-:-:S07]  /*0910*/  MOV R20, 0x240 ;  /* 0x0000024000147802 */ /* 0x000fce0000000f00 */
[----:B------:R-:W-:-:S05]  /*0920*/  IMAD R31, R10, R31, 0x1fa4 ;  /* 0x00001fa40a1f7424 */ /* 0x000fca00078e021f */
[----:B------:R-:W-:Y:S01]  /*0930*/  IADD3 R31, R31, 0x240, RZ ;  /* 0x000002401f1f7810 */ /* 0x000fe20007ffe0ff */
[----:B--2---:R-:W-:Y:S04]  /*0940*/  @!P4 STS [R8.X4+0x1fa4], R35 ;  /* 0x001fa4230800c388 */ /* 0x004fe80000004800 */
[----:B------:R-:W-:Y:S06]  /*0950*/  BAR.SYNC 0x0 ;  /* 0x0000000000007b1d */ /* 0x000fec0000000000 */
.L_x_4:
[----:B------:R-:W-:Y:S01]  /*0960*/  LDS R41, [R31+-0x240] ;  /* 0xfffdc0001f297984 */ /* 0x000fe20000000800 */
[----:B------:R-:W-:-:S03]  /*0970*/  IADD3 R20, R20, 0xc, RZ ;  /* 0x0000000c14147810 */ /* 0x000fc60007ffe0ff */
[----:B------:R-:W0:Y:S01]  /*0980*/  LDS R40, [R19+-0xe10] ;  /* 0xfff1f00013287984 */ /* 0x000e220000000800 */
[----:B------:R-:W-:-:S03]  /*0990*/  ISETP.NE.AND P4, PT, R20, 0x264, PT ;  /* 0x000002641400780c */ /* 0x000fc60003f85270 */
[----:B------:R-:W1:Y:S04]  /*09a0*/  LDS R38, [R19+-0x708] ;  /* 0xfff8f80013267984 */ /* 0x000e680000000800 */
[----:B------:R-:W2:Y:S04]  /*09b0*/  LDS R34, [R19] ;  /* 0x0000000013227984 */ /* 0x000ea80000000800 */
[----:B------:R-:W3:Y:S04]  /*09c0*/  LDS R25, [R19+0x708] ;  /* 0x0007080013197984 */ /* 0x000ee80000000800 */
[----:B------:R-:W4:Y:S04]  /*09d0*/  LDS R51, [R31+-0x120] ;  /* 0xfffee0001f337984 */ /* 0x000f280000000800 */
[----:B------:R-:W5:Y:S04]  /*09e0*/  LDS R39, [R31] ;  /* 0x000000001f277984 */ /* 0x000f680000000800 */
[----:B------:R-:W5:Y:S04]  /*09f0*/  LDS R37, [R31+0x120] ;  /* 0x000120001f257984 */ /* 0x000f680000000800 */
[----:B------:R-:W5:Y:S04]  /*0a00*/  LDS R36, [R31+-0x21c] ;  /* 0xfffde4001f247984 */ /* 0x000f680000000800 */
[----:B------:R-:W5:Y:S04]  /*0a10*/  LDS R22, [R31+-0xfc] ;  /* 0xffff04001f167984 */ /* 0x000f680000000800 */
[----:B------:R-:W5:Y:S04]  /*0a20*/  LDS R35, [R31+0x24] ;  /* 0x000024001f237984 */ /* 0x000f680000000800 */
[----:B------:R-:W5:Y:S01]  /*0a30*/  LDS R33, [R31+0x144] ;  /* 0x000144001f217984 */ /* 0x000f620000000800 */
[----:B0-----:R-:W-:-:S02]  /*0a40*/  FFMA R7, R41, R40, R7 ;  /* 0x0000002829077223 */ /* 0x001fc40000000007 */
[C---:B-1----:R-:W-:Y:S01]  /*0a50*/  FFMA R6, R41.reuse, R38, R6 ;  /* 0x0000002629067223 */ /* 0x042fe20000000006 */
[----:B------:R-:W-:Y:S01]  /*0a60*/  LDS R65, [R31+-0x23c] ;  /* 0xfffdc4001f417984 */ /* 0x000fe20000000800 */
[----:B--2---:R-:W-:-:S03]  /*0a70*/  FFMA R5, R41, R34, R5 ;  /* 0x0000002229057223 */ /* 0x004fc60000000005 */
[----:B------:R-:W-:Y:S01]  /*0a80*/  LDS R64, [R31+-0x11c] ;  /* 0xfffee4001f407984 */ /* 0x000fe20000000800 */
[----:B---3--:R-:W-:-:S03]  /*0a90*/  FFMA R4, R41, R25, R4 ;  /* 0x0000001929047223 */ /* 0x008fc60000000004 */
[----:B------:R-:W-:Y:S01]  /*0aa0*/  LDS R54, [R31+0x4] ;  /* 0x000004001f367984 */ /* 0x000fe20000000800 */
[----:B----4-:R-:W-:-:S03]  /*0ab0*/  FFMA R3, R40, R51, R3 ;  /* 0x0000003328037223 */ /* 0x010fc60000000003 */
[----:B------:R-:W-:Y:S01]  /*0ac0*/  LDS R53, [R31+0x124] ;  /* 0x000124001f357984 */ /* 0x000fe20000000800 */
[C---:B------:R-:W-:Y:S02]  /*0ad0*/  FFMA R2, R51.reuse, R38, R2 ;  /* 0x0000002633027223 */ /* 0x040fe40000000002 */
[C---:B------:R-:W-:Y:S01]  /*0ae0*/  FFMA R0, R51.reuse, R34, R0 ;  /* 0x0000002233007223 */ /* 0x040fe20000000000 */
[----:B------:R-:W-:Y:S01]  /*0af0*/  LDS R42, [R31+-0x218] ;  /* 0xfffde8001f2a7984 */ /* 0x000fe20000000800 */
[----:B------:R-:W-:Y:S02]  /*0b00*/  FFMA R55, R51, R25, R55 ;  /* 0x0000001933377223 */ /* 0x000fe40000000037 */
[C---:B-----5:R-:W-:Y:S01]  /*0b10*/  FFMA R56, R40.reuse, R39, R56 ;  /* 0x0000002728387223 */ /* 0x060fe20000000038 */
[----:B------:R-:W0:Y:S01]  /*0b20*/  LDS R51, [R19+-0x704] ;  /* 0xfff8fc0013337984 */ /* 0x000e220000000800 */
[C---:B------:R-:W-:Y:S02]  /*0b30*/  FFMA R62, R40.reuse, R37, R62 ;  /* 0x00000025283e7223 */ /* 0x040fe4000000003e */
[----:B------:R-:W-:Y:S01]  /*0b40*/  FFMA R44, R40, R36, R44 ;  /* 0x00000024282c7223 */ /* 0x000fe2000000002c */
[----:B------:R-:W1:Y:S01]  /*0b50*/  LDS R41, [R31+-0xf8] ;  /* 0xffff08001f297984 */ /* 0x000e620000000800 */
[----:B------:R-:W-:-:S02]  /*0b60*/  FFMA R58, R39, R38, R58 ;  /* 0x00000026273a7223 */ /* 0x000fc4000000003a */
[C---:B------:R-:W-:Y:S01]  /*0b70*/  FFMA R45, R40.reuse, R22, R45 ;  /* 0x00000016282d7223 */ /* 0x040fe2000000002d */
[----:B------:R-:W2:Y:S01]  /*0b80*/  LDS R52, [R19+-0xe0c] ;  /* 0xfff1f40013347984 */ /* 0x000ea20000000800 */
[C---:B------:R-:W-:Y:S02]  /*0b90*/  FFMA R59, R39.reuse, R34, R59 ;  /* 0x00000022273b7223 */ /* 0x040fe4000000003b */
[C---:B------:R-:W-:Y:S01]  /*0ba0*/  FFMA R46, R40.reuse, R35, R46 ;  /* 0x00000023282e7223 */ /* 0x040fe2000000002e */
[----:B------:R-:W-:Y:S01]  /*0bb0*/  LDS R67, [R31+-0x214] ;  /* 0xfffdec001f437984 */ /* 0x000fe20000000800 */
[----:B------:R-:W-:Y:S02]  /*0bc0*/  FFMA R61, R39, R25, R61 ;  /* 0x00000019273d7223 */ /* 0x000fe4000000003d */
[----:B------:R-:W-:Y:S01]  /*0bd0*/  FFMA R47, R40, R33, R47 ;  /* 0x00000021282f7223 */ /* 0x000fe2000000002f */
[----:B------:R-:W3:Y:S01]  /*0be0*/  LDS R39, [R19+0x4] ;  /* 0x0000040013277984 */ /* 0x000ee20000000800 */
[----:B------:R-:W-:-:S02]  /*0bf0*/  FFMA R60, R37, R38, R60 ;  /* 0x00000026253c7223 */ /* 0x000fc4000000003c */
[C---:B------:R-:W-:Y:S01]  /*0c00*/  FFMA R57, R37.reuse, R34, R57 ;  /* 0x0000002225397223 */ /* 0x040fe20000000039 */
[----:B------:R-:W4:Y:S01]  /*0c10*/  LDS R40, [R31+0x28] ;  /* 0x000028001f287984 */ /* 0x000f220000000800 */
[----:B------:R-:W-:Y:S02]  /*0c20*/  FFMA R43, R37, R25, R43 ;  /* 0x00000019252b7223 */ /* 0x000fe4000000002b */
[C---:B------:R-:W-:Y:S01]  /*0c30*/  FFMA R48, R38.reuse, R36, R48 ;  /* 0x0000002426307223 */ /* 0x040fe20000000030 */
[----:B------:R-:W5:Y:S01]  /*0c40*/  LDS R37, [R19+0x70c] ;  /* 0x00070c0013257984 */ /* 0x000f620000000800 */
[C---:B------:R-:W-:Y:S02]  /*0c50*/  FFMA R49, R38.reuse, R22, R49 ;  /* 0x0000001626317223 */ /* 0x040fe40000000031 */
[C---:B------:R-:W-:Y:S01]  /*0c60*/  FFMA R50, R38.reuse, R35, R50 ;  /* 0x0000002326327223 */ /* 0x040fe20000000032 */
[----:B------:R-:W-:Y:S01]  /*0c70*/  LDS R66, [R31+-0xf4] ;  /* 0xffff0c001f427984 */ /* 0x000fe20000000800 */
[----:B------:R-:W-:-:S02]  /*0c80*/  FFMA R63, R38, R33, R63 ;  /* 0x00000021263f7223 */ /* 0x000fc4000000003f */
[C---:B------:R-:W-:Y:S01]  /*0c90*/  FFMA R32, R34.reuse, R22, R32 ;  /* 0x0000001622207223 */ /* 0x040fe20000000020 */
[----:B------:R-:W5:Y:S01]  /*0ca0*/  LDS R38, [R31+0x148] ;  /* 0x000148001f267984 */ /* 0x000f620000000800 */
[C---:B------:R-:W-:Y:S02]  /*0cb0*/  FFMA R23, R25.reuse, R36, R23 ;  /* 0x0000002419177223 */ /* 0x040fe40000000017 */
[C---:B------:R-:W-:Y:S02]  /*0cc0*/  FFMA R22, R25.reuse, R22, R29 ;  /* 0x0000001619167223 */ /* 0x040fe4000000001d */
[----:B------:R-:W-:Y:S02]  /*0cd0*/  FFMA R27, R25, R35, R27 ;  /* 0x00000023191b7223 */ /* 0x000fe4000000001b */
[----:B------:R-:W-:Y:S02]  /*0ce0*/  FFMA R21, R34, R36, R21 ;  /* 0x0000002422157223 */ /* 0x000fe40000000015 */
[----:B0-----:R-:W-:-:S02]  /*0cf0*/  FFMA R6, R65, R51, R6 ;  /* 0x0000003341067223 */ /* 0x001fc40000000006 */
[-C--:B------:R-:W-:Y:S02]  /*0d00*/  FFMA R2, R64, R51.reuse, R2 ;  /* 0x0000003340027223 */ /* 0x080fe40000000002 */
[-C--:B------:R-:W-:Y:S02]  /*0d10*/  FFMA R58, R54, R51.reuse, R58 ;  /* 0x00000033363a7223 */ /* 0x080fe4000000003a */
[----:B------:R-:W-:Y:S02]  /*0d20*/  FFMA R60, R53, R51, R60 ;  /* 0x00000033353c7223 */ /* 0x000fe4000000003c */
[C---:B------:R-:W-:Y:S02]  /*0d30*/  FFMA R48, R51.reuse, R42, R48 ;  /* 0x0000002a33307223 */ /* 0x040fe40000000030 */
[----:B-1----:R-:W-:Y:S02]  /*0d40*/  FFMA R49, R51, R41, R49 ;  /* 0x0000002933317223 */ /* 0x002fe40000000031 */
[----:B--2---:R-:W-:-:S02]  /*0d50*/  FFMA R7, R65, R52, R7 ;  /* 0x0000003441077223 */ /* 0x004fc40000000007 */
[----:B------:R-:W-:Y:S02]  /*0d60*/  FFMA R3, R52, R64, R3 ;  /* 0x0000004034037223 */ /* 0x000fe40000000003 */
[-C--:B---3--:R-:W-:Y:S02]  /*0d70*/  FFMA R5, R65, R39.reuse, R5 ;  /* 0x0000002741057223 */ /* 0x088fe40000000005 */
[----:B------:R-:W-:Y:S02]  /*0d80*/  FFMA R0, R64, R39, R0 ;  /* 0x0000002740007223 */ /* 0x000fe40000000000 */
[----:B----4-:R-:W-:Y:S02]  /*0d90*/  FFMA R50, R51, R40, R50 ;  /* 0x0000002833327223 */ /* 0x010fe40000000032 */
[----:B------:R-:W-:Y:S02]  /*0da0*/  FFMA R56, R52, R54, R56 ;  /* 0x0000003634387223 */ /* 0x000fe40000000038 */
[----:B-----5:R-:W-:-:S02]  /*0db0*/  FFMA R4, R65, R37, R4 ;  /* 0x0000002541047223 */ /* 0x020fc40000000004 */
[----:B------:R-:W-:Y:S01]  /*0dc0*/  FFMA R55, R64, R37, R55 ;  /* 0x0000002540377223 */ /* 0x000fe20000000037 */
[----:B------:R-:W-:Y:S01]  /*0dd0*/  LDS R65, [R31+-0x238] ;  /* 0xfffdc8001f417984 */ /* 0x000fe20000000800 */
[C---:B------:R-:W-:Y:S02]  /*0de0*/  FFMA R59, R54.reuse, R39, R59 ;  /* 0x00000027363b7223 */ /* 0x040fe4000000003b */
[----:B------:R-:W-:Y:S01]  /*0df0*/  FFMA R61, R54, R37, R61 ;  /* 0x00000025363d7223 */ /* 0x000fe2000000003d */
[----:B------:R-:W-:Y:S01]  /*0e00*/  LDS R64, [R31+-0x118] ;  /* 0xfffee8001f407984 */ /* 0x000fe20000000800 */
[----:B------:R-:W-:Y:S02]  /*0e10*/  FFMA R62, R52, R53, R62 ;  /* 0x00000035343e7223 */ /* 0x000fe4000000003e */
[C---:B------:R-:W-:Y:S01]  /*0e20*/  FFMA R57, R53.reuse, R39, R57 ;  /* 0x0000002735397223 */ /* 0x040fe20000000039 */
[----:B------:R-:W0:Y:S01]  /*0e30*/  LDS R54, [R19+0x710] ;  /* 0x0007100013367984 */ /* 0x000e220000000800 */
[----:B------:R-:W-:-:S02]  /*0e40*/  FFMA R43, R53, R37, R43 ;  /* 0x00000025352b7223 */ /* 0x000fc4000000002b */
[C---:B------:R-:W-:Y:S01]  /*0e50*/  FFMA R44, R52.reuse, R42, R44 ;  /* 0x0000002a342c7223 */ /* 0x040fe2000000002c */
[----:B------:R-:W1:Y:S01]  /*0e60*/  LDS R53, [R19+0x8] ;  /* 0x0000080013357984 */ /* 0x000e620000000800 */
[C---:B------:R-:W-:Y:S02]  /*0e70*/  FFMA R45, R52.reuse, R41, R45 ;  /* 0x00000029342d7223 */ /* 0x040fe4000000002d */
[C---:B------:R-:W-:Y:S02]  /*0e80*/  FFMA R46, R52.reuse, R40, R46 ;  /* 0x00000028342e7223 */ /* 0x040fe4000000002e */
[-C--:B------:R-:W-:Y:S02]  /*0e90*/  FFMA R47, R52, R38.reuse, R47 ;  /* 0x00000026342f7223 */ /* 0x080fe4000000002f */
[----:B------:R-:W-:Y:S01]  /*0ea0*/  FFMA R51, R51, R38, R63 ;  /* 0x0000002633337223 */ /* 0x000fe2000000003f */
[----:B------:R-:W2:Y:S01]  /*0eb0*/  LDS R52, [R19+-0x700] ;  /* 0xfff9000013347984 */ /* 0x000ea20000000800 */
[----:B------:R-:W-:-:S02]  /*0ec0*/  FFMA R28, R34, R35, R28 ;  /* 0x00000023221c7223 */ /* 0x000fc4000000001c */
[-C--:B------:R-:W-:Y:S01]  /*0ed0*/  FFMA R26, R34, R33.reuse, R26 ;  /* 0x00000021221a7223 */ /* 0x080fe2000000001a */
[----:B------:R3:W4:Y:S01]  /*0ee0*/  LDS R63, [R19+-0xe08] ;  /* 0xfff1f800133f7984 */ /* 0x0007220000000800 */
[----:B------:R-:W-:Y:S02]  /*0ef0*/  FFMA R24, R25, R33, R24 ;  /* 0x0000002119187223 */ /* 0x000fe40000000018 */
[C---:B------:R-:W-:Y:S02]  /*0f00*/  FFMA R23, R37.reuse, R42, R23 ;  /* 0x0000002a25177223 */ /* 0x040fe40000000017 */
[C---:B------:R-:W-:Y:S02]  /*0f10*/  FFMA R29, R37.reuse, R41, R22 ;  /* 0x00000029251d7223 */ /* 0x040fe40000000016 */
[----:B------:R-:W-:Y:S01]  /*0f20*/  FFMA R27, R37, R40, R27 ;  /* 0x00000028251b7223 */ /* 0x000fe2000000001b */
[----:B---3--:R-:W-:Y:S01]  /*0f30*/  IADD3 R19, R19, 0x384, RZ ;  /* 0x0000038413137810 */ /* 0x008fe20007ffe0ff */
[----:B------:R-:W-:-:S02]  /*0f40*/  FFMA R34, R39, R42, R21 ;  /* 0x0000002a27227223 */ /* 0x000fc40000000015 */
[C---:B------:R-:W-:Y:S02]  /*0f50*/  FFMA R32, R39.reuse, R41, R32 ;  /* 0x0000002927207223 */ /* 0x040fe40000000020 */
[C---:B------:R-:W-:Y:S02]  /*0f60*/  FFMA R28, R39.reuse, R40, R28 ;  /* 0x00000028271c7223 */ /* 0x040fe4000000001c */
[-C--:B------:R-:W-:Y:S02]  /*0f70*/  FFMA R26, R39, R38.reuse, R26 ;  /* 0x00000026271a7223 */ /* 0x080fe4000000001a */
[----:B------:R-:W-:Y:S02]  /*0f80*/  FFMA R37, R37, R38, R24 ;  /* 0x0000002625257223 */ /* 0x000fe40000000018 */
[-C--:B0-----:R-:W-:Y:S02]  /*0f90*/  FFMA R4, R65, R54.reuse, R4 ;  /* 0x0000003641047223 */ /* 0x081fe40000000004 */
[----:B------:R-:W-:-:S02]  /*0fa0*/  FFMA R55, R64, R54, R55 ;  /* 0x0000003640377223 */ /* 0x000fc40000000037 */
[-C--:B-1----:R-:W-:Y:S02]  /*0fb0*/  FFMA R5, R65, R53.reuse, R5 ;  /* 0x0000003541057223 */ /* 0x082fe40000000005 */
[----:B------:R-:W-:Y:S02]  /*0fc0*/  FFMA R0, R64, R53, R0 ;  /* 0x0000003540007223 */ /* 0x000fe40000000000 */
[-C--:B------:R-:W-:Y:S02]  /*0fd0*/  FFMA R21, R53, R67.reuse, R34 ;  /* 0x0000004335157223 */ /* 0x080fe40000000022 */
[----:B------:R-:W-:Y:S02]  /*0fe0*/  FFMA R23, R54, R67, R23 ;  /* 0x0000004336177223 */ /* 0x000fe40000000017 */
[-C--:B--2---:R-:W-:Y:S02]  /*0ff0*/  FFMA R6, R65, R52.reuse, R6 ;  /* 0x0000003441067223 */ /* 0x084fe40000000006 */
[----:B------:R-:W-:-:S02]  /*1000*/  FFMA R2, R64, R52, R2 ;  /* 0x0000003440027223 */ /* 0x000fc40000000002 */
[----:B----4-:R-:W-:Y:S02]  /*1010*/  FFMA R7, R65, R63, R7 ;  /* 0x0000003f41077223 */ /* 0x010fe40000000007 */
[C---:B------:R-:W-:Y:S01]  /*1020*/  FFMA R3, R63.reuse, R64, R3 ;  /* 0x000000403f037223 */ /* 0x040fe20000000003 */
[----:B------:R-:W0:Y:S01]  /*1030*/  LDS R65, [R31+0x8] ;  /* 0x000008001f417984 */ /* 0x000e220000000800 */
[CC--:B------:R-:W-:Y:S02]  /*1040*/  FFMA R44, R63.reuse, R67.reuse, R44 ;  /* 0x000000433f2c7223 */ /* 0x0c0fe4000000002c */
[-C--:B------:R-:W-:Y:S01]  /*1050*/  FFMA R45, R63, R66.reuse, R45 ;  /* 0x000000423f2d7223 */ /* 0x080fe2000000002d */
[----:B------:R-:W1:Y:S01]  /*1060*/  LDS R64, [R31+0x128] ;  /* 0x000128001f407984 */ /* 0x000e620000000800 */
[C---:B------:R-:W-:Y:S02]  /*1070*/  FFMA R48, R52.reuse, R67, R48 ;  /* 0x0000004334307223 */ /* 0x040fe40000000030 */
[----:B------:R-:W-:-:S02]  /*1080*/  FFMA R49, R52, R66, R49 ;  /* 0x0000004234317223 */ /* 0x000fc40000000031 */
[-C--:B------:R-:W-:Y:S02]  /*1090*/  FFMA R32, R53, R66.reuse, R32 ;  /* 0x0000004235207223 */ /* 0x080fe40000000020 */
[----:B------:R-:W-:Y:S02]  /*10a0*/  FFMA R29, R54, R66, R29 ;  /* 0x00000042361d7223 */ /* 0x000fe4000000001d */
[----:B0-----:R-:W-:Y:S02]  /*10b0*/  FFMA R56, R63, R65, R56 ;  /* 0x000000413f387223 */ /* 0x001fe40000000038 */
[C---:B------:R-:W-:Y:S02]  /*10c0*/  FFMA R58, R65.reuse, R52, R58 ;  /* 0x00000034413a7223 */ /* 0x040fe4000000003a */
[C---:B------:R-:W-:Y:S02]  /*10d0*/  FFMA R59, R65.reuse, R53, R59 ;  /* 0x00000035413b7223 */ /* 0x040fe4000000003b */
[----:B------:R-:W-:-:S02]  /*10e0*/  FFMA R61, R65, R54, R61 ;  /* 0x00000036413d7223 */ /* 0x000fc4000000003d */
[----:B-1----:R-:W-:Y:S01]  /*10f0*/  FFMA R62, R63, R64, R62 ;  /* 0x000000403f3e7223 */ /* 0x002fe2000000003e */
[----:B------:R-:W0:Y:S01]  /*1100*/  LDS R65, [R31+0x2c] ;  /* 0x00002c001f417984 */ /* 0x000e220000000800 */
[C---:B------:R-:W-:Y:S02]  /*1110*/  FFMA R60, R64.reuse, R52, R60 ;  /* 0x00000034403c7223 */ /* 0x040fe4000000003c */
[C---:B------:R-:W-:Y:S02]  /*1120*/  FFMA R57, R64.reuse, R53, R57 ;  /* 0x0000003540397223 */ /* 0x040fe40000000039 */
[----:B------:R-:W-:Y:S02]  /*1130*/  FFMA R43, R64, R54, R43 ;  /* 0x00000036402b7223 */ /* 0x000fe4000000002b */
[----:B------:R1:W2:Y:S02]  /*1140*/  LDS R64, [R31+0x14c] ;  /* 0x00014c001f407984 */ /* 0x0002a40000000800 */
[----:B-1----:R-:W-:Y:S01]  /*1150*/  IADD3 R31, R31, 0xc, RZ ;  /* 0x0000000c1f1f7810 */ /* 0x002fe20007ffe0ff */
[----:B0-----:R-:W-:-:S02]  /*1160*/  FFMA R46, R63, R65, R46 ;  /* 0x000000413f2e7223 */ /* 0x001fc4000000002e */
[-C--:B------:R-:W-:Y:S02]  /*1170*/  FFMA R50, R52, R65.reuse, R50 ;  /* 0x0000004134327223 */ /* 0x080fe40000000032 */
[-C--:B------:R-:W-:Y:S02]  /*1180*/  FFMA R28, R53, R65.reuse, R28 ;  /* 0x00000041351c7223 */ /* 0x080fe4000000001c */
[----:B------:R-:W-:Y:S02]  /*1190*/  FFMA R27, R54, R65, R27 ;  /* 0x00000041361b7223 */ /* 0x000fe4000000001b */
[-C--:B--2---:R-:W-:Y:S02]  /*11a0*/  FFMA R47, R63, R64.reuse, R47 ;  /* 0x000000403f2f7223 */ /* 0x084fe4000000002f */
[-C--:B------:R-:W-:Y:S02]  /*11b0*/  FFMA R63, R52, R64.reuse, R51 ;  /* 0x00000040343f7223 */ /* 0x080fe40000000033 */
[----:B------:R-:W-:-:S02]  /*11c0*/  FFMA R26, R53, R64, R26 ;  /* 0x00000040351a7223 */ /* 0x000fc4000000001a */
[----:B------:R-:W-:Y:S01]  /*11d0*/  FFMA R24, R54, R64, R37 ;  /* 0x0000004036187223 */ /* 0x000fe20000000025 */
[----:B------:R-:W-:Y:S05]  /*11e0*/  @P4 BRA `(.L_x_4) ;  /* 0xfffff77000004947 */ /* 0x000fea000383ffff */
[----:B------:R-:W-:-:S04]  /*11f0*/  IADD3 R18, R18, 0x1, RZ ;  /* 0x0000000112127810 */ /* 0x000fc80007ffe0ff */
[----:B------:R-:W-:-:S13]  /*1200*/  ISETP.GE.U32.AND P4, PT, R18, 0x3, PT ;  /* 0x000000031200780c */ /* 0x000fda0003f86070 */
[----:B------:R-:W-:Y:S05]  /*1210*/  @!P4 BRA `(.L_x_5) ;  /* 0xfffff4100000c947 */ /* 0x000fea000383ffff */
[----:B------:R-:W-:Y:S01]  /*1220*/  HFMA2.MMA R22, -RZ, RZ, 0, 2.384185791015625e-07 ;  /* 0x00000004ff167435 */ /* 0x000fe200000001ff */
[----:B------:R-:W-:-:S09]  /*1230*/  SHF.L.U32 R12, R10, 0x1, RZ ;  /* 0x000000010a0c7819 */ /* 0x000fd200000006ff */
[----:B------:R-:W-:-:S05]  /*1240*/  IMAD.WIDE R12, R12, R22, c[0x0][0x178] ;  /* 0x00005e000c0c7625 */ /* 0x000fca00078e0216 */
[----:B------:R-:W2:Y:S04]  /*1250*/  LDG.E.CONSTANT R19, [R12.64] ;  /* 0x000000040c137981 */ /* 0x000ea8000c1e9900 */
[----:B------:R-:W3:Y:S04]  /*1260*/  LDG.E.CONSTANT R18, [R12.64+0x20] ;  /* 0x000020040c127981 */ /* 0x000ee8000c1e9900 */
[----:B------:R-:W4:Y:S04]  /*1270*/  LDG.E.CONSTANT R17, [R12.64+0x40] ;  /* 0x000040040c117981 */ /* 0x000f28000c1e9900 */
[----:B------:R-:W5:Y:S04]  /*1280*/  LDG.E.CONSTANT R14, [R12.64+0x60] ;  /* 0x000060040c0e7981 */ /* 0x000f68000c1e9900 */
[----:B------:R0:W5:Y:S04]  /*1290*/  LDG.E.CONSTANT R16, [R12.64+0x24] ;  /* 0x000024040c107981 */ /* 0x000168000c1e9900 */
[----:B------:R0:W5:Y:S04]  /*12a0*/  LDG.E.CONSTANT R11, [R12.64+0x44] ;  /* 0x000044040c0b7981 */ /* 0x000168000c1e9900 */
[----:B------:R0:W5:Y:S04]  /*12b0*/  LDG.E.CONSTANT R8, [R12.64+0x64] ;  /* 0x000064040c087981 */ /* 0x000168000c1e9900 */
[----:B------:R0:W5:Y:S01]  /*12c0*/  LDG.E.CONSTANT R15, [R12.64+0x4] ;  /* 0x000004040c0f7981 */ /* 0x000162000c1e9900 */
[----:B------:R-:W-:-:S04]  /*12d0*/  IMAD R9, R9, 0x1c0, R30 ;  /* 0x000001c009097824 */ /* 0x000fc800078e021e */
[----:B------:R-:W-:Y:S02]  /*12e0*/  IMAD R9, R10, 0x6200, R9 ;  /* 0x000062000a097824 */ /* 0x000fe400078e0209 */
[--C-:B--2---:R-:W-:Y:S02]  /*12f0*/  FADD R10, R7, R19.reuse ;  /* 0x00000013070a7221 */ /* 0x104fe40000000000 */
[----:B------:R-:W-:Y:S02]  /*1300*/  FADD R20, R6, R19 ;  /* 0x0000001306147221 */ /* 0x000fe40000000000 */
[----:B------:R-:W-:Y:S01]  /*1310*/  IMAD.WIDE R6, R9, R22, c[0x0][0x170] ;  /* 0x00005c0009067625 */ /* 0x000fe200078e0216 */
[----:B------:R-:W-:-:S03]  /*1320*/  FMNMX R9, RZ, R10, !PT ;  /* 0x0000000aff097209 */ /* 0x000fc60007800000 */
[----:B------:R-:W-:Y:S01]  /*1330*/  FADD R10, R5, R19 ;  /* 0x00000013050a7221 */ /* 0x000fe20000000000 */
[----:B------:R-:W-:Y:S01]  /*1340*/  FMNMX R5, RZ, R20, !PT ;  /* 0x00000014ff057209 */ /* 0x000fe20007800000 */
[----:B---3--:R-:W-:Y:S01]  /*1350*/  FADD R3, R3, R18 ;  /* 0x0000001203037221 */ /* 0x008fe20000000000 */
[----:B------:R-:W-:Y:S01]  /*1360*/  STG.E [R6.64], R9 ;  /* 0x0000000906007986 */ /* 0x000fe2000c101904 */
[----:B----4-:R-:W-:Y:S02]  /*1370*/  FADD R56, R56, R17 ;  /* 0x0000001138387221 */ /* 0x010fe40000000000 */
[--C-:B-----5:R-:W-:Y:S01]  /*1380*/  FADD R62, R62, R14.reuse ;  /* 0x0000000e3e3e7221 */ /* 0x120fe20000000000 */
[----:B------:R1:W-:Y:S01]  /*1390*/  STG.E [R6.64+0x1c0], R5 ;  /* 0x0001c00506007986 */ /* 0x0003e2000c101904 */
[----:B------:R-:W-:Y:S01]  /*13a0*/  FMNMX R3, RZ, R3, !PT ;  /* 0x00000003ff037209 */ /* 0x000fe20007800000 */
[--C-:B------:R-:W-:Y:S02]  /*13b0*/  FADD R60, R60, R14.reuse ;  /* 0x0000000e3c3c7221 */ /* 0x100fe40000000000 */
[----:B------:R-:W-:-:S02]  /*13c0*/  FADD R57, R57, R14 ;  /* 0x0000000e39397221 */ /* 0x000fc40000000000 */
[----:B------:R-:W-:Y:S01]  /*13d0*/  FADD R2, R2, R18 ;  /* 0x0000001202027221 */ /* 0x000fe20000000000 */
[----:B------:R2:W-:Y:S01]  /*13e0*/  STG.E [R6.64+0x62000], R3 ;  /* 0x0620000306007986 */ /* 0x0005e2000c101904 */
[----:B------:R-:W-:Y:S01]  /*13f0*/  FADD R58, R58, R17 ;  /* 0x000000113a3a7221 */ /* 0x000fe20000000000 */
[----:B------:R-:W-:Y:S01]  /*1400*/  FMNMX R57, RZ, R57, !PT ;  /* 0x00000039ff397209 */ /* 0x000fe20007800000 */
[----:B------:R-:W-:Y:S01]  /*1410*/  FADD R14, R43, R14 ;  /* 0x0000000e2b0e7221 */ /* 0x000fe20000000000 */
[----:B0-----:R-:W-:Y:S01]  /*1420*/  FMNMX R13, RZ, R2, !PT ;  /* 0x00000002ff0d7209 */ /* 0x001fe20007800000 */
[----:B------:R-:W-:Y:S01]  /*1430*/  FADD R32, R32, R16 ;  /* 0x0000001020207221 */ /* 0x000fe20000000000 */
[----:B-1----:R-:W-:Y:S01]  /*1440*/  FMNMX R5, RZ, R56, !PT ;  /* 0x00000038ff057209 */ /* 0x002fe20007800000 */
[--C-:B------:R-:W-:Y:S01]  /*1450*/  FADD R46, R46, R11.reuse ;  /* 0x0000000b2e2e7221 */ /* 0x100fe20000000000 */
[----:B------:R-:W-:Y:S01]  /*1460*/  FMNMX R9, RZ, R58, !PT ;  /* 0x0000003aff097209 */ /* 0x000fe20007800000 */
[--C-:B------:R-:W-:Y:S01]  /*1470*/  FADD R50, R50, R11.reuse ;  /* 0x0000000b32327221 */ /* 0x100fe20000000000 */
[----:B------:R0:W-:Y:S01]  /*1480*/  STG.E [R6.64+0x621c0], R13 ;  /* 0x0621c00d06007986 */ /* 0x0001e2000c101904 */
[----:B------:R-:W-:Y:S01]  /*1490*/  FADD R28, R28, R11 ;  /* 0x0000000b1c1c7221 */ /* 0x000fe20000000000 */
[----:B--2---:R-:W-:Y:S01]  /*14a0*/  FMNMX R3, RZ, R62, !PT ;  /* 0x0000003eff037209 */ /* 0x004fe20007800000 */
[----:B------:R-:W-:Y:S01]  /*14b0*/  FADD R4, R4, R19 ;  /* 0x0000001304047221 */ /* 0x000fe20000000000 */
[----:B------:R1:W-:Y:S01]  /*14c0*/  STG.E [R6.64+0xc4000], R5 ;  /* 0x0c40000506007986 */ /* 0x0003e2000c101904 */
[----:B------:R-:W-:Y:S01]  /*14d0*/  FADD R27, R27, R11 ;  /* 0x0000000b1b1b7221 */ /* 0x000fe20000000000 */
[----:B------:R-:W-:Y:S01]  /*14e0*/  FMNMX R19, RZ, R10, !PT ;  /* 0x0000000aff137209 */ /* 0x000fe20007800000 */
[----:B------:R-:W-:Y:S01]  /*14f0*/  FADD R0, R0, R18 ;  /* 0x0000001200007221 */ /* 0x000fe20000000000 */
[----:B------:R2:W-:Y:S01]  /*1500*/  STG.E [R6.64+0xc41c0], R9 ;  /* 0x0c41c00906007986 */ /* 0x0005e2000c101904 */
[----:B------:R-:W-:Y:S01]  /*1510*/  FADD R59, R59, R17 ;  /* 0x000000113b3b7221 */ /* 0x000fe20000000000 */
[----:B------:R-:W-:Y:S01]  /*1520*/  FMNMX R11, RZ, R28, !PT ;  /* 0x0000001cff0b7209 */ /* 0x000fe20007800000 */
[--C-:B------:R-:W-:Y:S01]  /*1530*/  FADD R45, R45, R16.reuse ;  /* 0x000000102d2d7221 */ /* 0x100fe20000000000 */
[----:B------:R3:W-:Y:S01]  /*1540*/  STG.E [R6.64+0x126000], R3 ;  /* 0x1260000306007986 */ /* 0x0007e2000c101904 */
[----:B0-----:R-:W-:Y:S01]  /*1550*/  FMNMX R13, RZ, R60, !PT ;  /* 0x0000003cff0d7209 */ /* 0x001fe20007800000 */
[----:B------:R-:W-:Y:S01]  /*1560*/  FADD R49, R49, R16 ;  /* 0x0000001031317221 */ /* 0x000fe20000000000 */
[----:B------:R-:W-:Y:S01]  /*1570*/  FMNMX R31, RZ, R4, !PT ;  /* 0x00000004ff1f7209 */ /* 0x000fe20007800000 */
[--C-:B------:R-:W-:Y:S01]  /*1580*/  FADD R47, R47, R8.reuse ;  /* 0x000000082f2f7221 */ /* 0x100fe20000000000 */
[----:B-1----:R-:W-:Y:S01]  /*1590*/  FMNMX R5, RZ, R14, !PT ;  /* 0x0000000eff057209 */ /* 0x002fe20007800000 */
[--C-:B------:R-:W-:Y:S01]  /*15a0*/  FADD R63, R63, R8.reuse ;  /* 0x000000083f3f7221 */ /* 0x100fe20000000000 */
[----:B------:R-:W-:Y:S01]  /*15b0*/  STG.E [R6.64+0x380], R19 ;  /* 0x0003801306007986 */ /* 0x000fe2000c101904 */
[----:B--2---:R-:W-:Y:S01]  /*15c0*/  FMNMX R9, RZ, R32, !PT ;  /* 0x00000020ff097209 */ /* 0x004fe20007800000 */
[----:B------:R-:W-:Y:S01]  /*15d0*/  FADD R26, R26, R8 ;  /* 0x000000081a1a7221 */ /* 0x000fe20000000000 */
[----:B------:R-:W-:Y:S01]  /*15e0*/  FMNMX R25, RZ, R0, !PT ;  /* 0x00000000ff197209 */ /* 0x000fe20007800000 */
[----:B------:R0:W-:Y:S01]  /*15f0*/  STG.E [R6.64+0x126540], R5 ;  /* 0x1265400506007986 */ /* 0x0001e2000c101904 */
[----:B---3--:R-:W-:Y:S01]  /*1600*/  FMNMX R3, RZ, R46, !PT ;  /* 0x0000002eff037209 */ /* 0x008fe20007800000 */
[--C-:B------:R-:W-:Y:S01]  /*1610*/  FADD R44, R44, R15.reuse ;  /* 0x0000000f2c2c7221 */ /* 0x100fe20000000000 */
[----:B------:R-:W-:Y:S01]  /*1620*/  FMNMX R59, RZ, R59, !PT ;  /* 0x0000003bff3b7209 */ /* 0x000fe20007800000 */
[--C-:B------:R-:W-:Y:S01]  /*1630*/  FADD R48, R48, R15.reuse ;  /* 0x0000000f30307221 */ /* 0x100fe20000000000 */
[----:B------:R1:W-:Y:S01]  /*1640*/  STG.E [R6.64+0x1261c0], R13 ;  /* 0x1261c00d06007986 */ /* 0x0003e2000c101904 */
[----:B------:R-:W-:Y:S01]  /*1650*/  FADD R21, R21, R15 ;  /* 0x0000000f15157221 */ /* 0x000fe20000000000 */
[----:B------:R-:W-:Y:S01]  /*1660*/  FMNMX R45, RZ, R45, !PT ;  /* 0x0000002dff2d7209 */ /* 0x000fe20007800000 */
[----:B------:R-:W-:Y:S01]  /*1670*/  FADD R18, R55, R18 ;  /* 0x0000001237127221 */ /* 0x000fe20000000000 */
[----:B------:R2:W-:Y:S01]  /*1680*/  STG.E [R6.64+0x6e780], R9 ;  /* 0x06e7800906007986 */ /* 0x0005e2000c101904 */
[----:B------:R-:W-:Y:S01]  /*1690*/  FADD R17, R61, R17 ;  /* 0x000000113d117221 */ /* 0x000fe20000000000 */
[----:B------:R-:W-:Y:S01]  /*16a0*/  FMNMX R49, RZ, R49, !PT ;  /* 0x00000031ff317209 */ /* 0x000fe20007800000 */
[----:B------:R-:W-:Y:S01]  /*16b0*/  FADD R16, R29, R16 ;  /* 0x000000101d107221 */ /* 0x000fe20000000000 */
[----:B0-----:R-:W-:Y:S01]  /*16c0*/  FMNMX R5, RZ, R50, !PT ;  /* 0x00000032ff057209 */ /* 0x001fe20007800000 */
[----:B------:R-:W-:Y:S01]  /*16d0*/  FADD R8, R24, R8 ;  /* 0x0000000818087221 */ /* 0x000fe20000000000 */
[----:B------:R0:W-:Y:S01]  /*16e0*/  STG.E [R6.64+0xd0400], R3 ;  /* 0x0d04000306007986 */ /* 0x0001e2000c101904 */
[----:B------:R-:W-:Y:S01]  /*16f0*/  FADD R15, R23, R15 ;  /* 0x0000000f170f7221 */ /* 0x000fe20000000000 */
[----:B------:R-:W-:-:S02]  /*1700*/  FMNMX R19, RZ, R18, !PT ;  /* 0x00000012ff137209 */ /* 0x000fc40007800000 */
[----:B------:R3:W-:Y:S01]  /*1710*/  STG.E [R6.64+0xd05c0], R5 ;  /* 0x0d05c00506007986 */ /* 0x0007e2000c101904 */
[----:B------:R-:W-:Y:S02]  /*1720*/  FMNMX R17, RZ, R17, !PT ;  /* 0x00000011ff117209 */ /* 0x000fe40007800000 */
[----:B-1----:R-:W-:Y:S01]  /*1730*/  FMNMX R13, RZ, R16, !PT ;  /* 0x00000010ff0d7209 */ /* 0x002fe20007800000 */
[----:B------:R1:W-:Y:S01]  /*1740*/  STG.E [R6.64+0xd0780], R11 ;  /* 0x0d07800b06007986 */ /* 0x0003e2000c101904 */
[----:B------:R-:W-:Y:S02]  /*1750*/  FMNMX R27, RZ, R27, !PT ;  /* 0x0000001bff1b7209 */ /* 0x000fe40007800000 */
[----:B------:R-:W-:Y:S01]  /*1760*/  FMNMX R47, RZ, R47, !PT ;  /* 0x0000002fff2f7209 */ /* 0x000fe20007800000 */
[----:B------:R-:W-:Y:S01]  /*1770*/  STG.E [R6.64+0x540], R31 ;  /* 0x0005401f06007986 */ /* 0x000fe2000c101904 */
[----:B------:R-:W-:Y:S02]  /*1780*/  FMNMX R63, RZ, R63, !PT ;  /* 0x0000003fff3f7209 */ /* 0x000fe40007800000 */
[----:B--2---:R-:W-:Y:S01]  /*1790*/  FMNMX R9, RZ, R26, !PT ;  /* 0x0000001aff097209 */ /* 0x004fe20007800000 */
[----:B------:R-:W-:Y:S01]  /*17a0*/  STG.E [R6.64+0x62380], R25 ;  /* 0x0623801906007986 */ /* 0x000fe2000c101904 */
[----:B0-----:R-:W-:-:S02]  /*17b0*/  FMNMX R3, RZ, R44, !PT ;  /* 0x0000002cff037209 */ /* 0x001fc40007800000 */
[----:B---3--:R-:W-:Y:S01]  /*17c0*/  FMNMX R5, RZ, R48, !PT ;  /* 0x00000030ff057209 */ /* 0x008fe20007800000 */
[----:B------:R-:W-:Y:S01]  /*17d0*/  STG.E [R6.64+0x62540], R19 ;  /* 0x0625401306007986 */ /* 0x000fe2000c101904 */
[----:B-1----:R-:W-:Y:S02]  /*17e0*/  FMNMX R11, RZ, R8, !PT ;  /* 0x00000008ff0b7209 */ /* 0x002fe40007800000 */
[----:B------:R-:W-:Y:S01]  /*17f0*/  FMNMX R21, RZ, R21, !PT ;  /* 0x00000015ff157209 */ /* 0x000fe20007800000 */
[----:B------:R-:W-:Y:S01]  /*1800*/  STG.E [R6.64+0xc4380], R59 ;  /* 0x0c43803b06007986 */ /* 0x000fe2000c101904 */
[----:B------:R-:W-:-:S03]  /*1810*/  FMNMX R15, RZ, R15, !PT ;  /* 0x0000000fff0f7209 */ /* 0x000fc60007800000 */
[----:B------:R-:W-:Y:S04]  /*1820*/  STG.E [R6.64+0xc4540], R17 ;  /* 0x0c45401106007986 */ /* 0x000fe8000c101904 */
        /* <DEDUP_REMOVED lines=12> */
[----:B------:R-:W-:Y:S01]  /*18f0*/  STG.E [R6.64+0xc940], R15 ;  /* 0x00c9400f06007986 */ /* 0x000fe2000c101904 */
[----:B------:R-:W-:Y:S05]  /*1900*/  EXIT ;  /* 0x000000000000794d */ /* 0x000fea0003800000 */
.L_x_6:
[----:B------:R-:W-:-:S00]  /*1910*/  BRA `(.L_x_6) ;  /* 0xfffffff000007947 */ /* 0x000fc0000383ffff */
[----:B------:R-:W-:-:S00]  /*1920*/  NOP ;  /* 0x0000000000007918 */ /* 0x000fc00000000000 */
        /* <DEDUP_REMOVED lines=13> */
.L_x_7:


//--------------------- .nv.shared.candidate2     --------------------------
	.section	.nv.shared.candidate2,"aw",@nobits
	.align	4
.nv.shared.candidate2:
	.zero		9252
